	.headerflags	@"EF_CUDA_TEXMODE_UNIFIED EF_CUDA_64BIT_ADDRESS EF_CUDA_ACCELERATORS EF_CUDA_SM90 EF_CUDA_VIRTUAL_SM(EF_CUDA_SM90)"
	.elftype	@"ET_EXEC"


//--------------------- .nv.info                  --------------------------
	.section	.nv.info,"",@"SHT_CUDA_INFO"
	.align	4


	//----- nvinfo : EIATTR_REGCOUNT
	.align		4
        /*0000*/ 	.byte	0x04, 0x2f
        /*0002*/ 	.short	(.L_3 - .L_2)
	.align		4
.L_2:
        /*0004*/ 	.word	index@(triton_poi_fused__native_batch_norm_legit_no_training_convolution_relu_25)
        /*0008*/ 	.word	0x00000016


	//----- nvinfo : EIATTR_MIN_STACK_SIZE
	.align		4
.L_3:
        /*000c*/ 	.byte	0x04, 0x12
        /*000e*/ 	.short	(.L_5 - .L_4)
	.align		4
.L_4:
        /*0010*/ 	.word	index@(triton_poi_fused__native_batch_norm_legit_no_training_convolution_relu_25)
        /*0014*/ 	.word	0x00000000


	//----- nvinfo : EIATTR_FRAME_SIZE
	.align		4
.L_5:
        /*0018*/ 	.byte	0x04, 0x11
        /*001a*/ 	.short	(.L_7 - .L_6)
	.align		4
.L_6:
        /*001c*/ 	.word	index@(triton_poi_fused__native_batch_norm_legit_no_training_convolution_relu_25)
        /*0020*/ 	.word	0x00000000


	//----- nvinfo : EIATTR_MIN_STACK_SIZE
	.align		4
.L_7:
        /*0024*/ 	.byte	0x04, 0x12
        /*0026*/ 	.short	(.L_9 - .L_8)
	.align		4
.L_8:
        /*0028*/ 	.word	index@(triton_poi_fused__native_batch_norm_legit_no_training_convolution_relu_25)
        /*002c*/ 	.word	0x00000000
.L_9:


//--------------------- .nv.info.triton_poi_fused__native_batch_norm_legit_no_training_convolution_relu_25 --------------------------
	.section	.nv.info.triton_poi_fused__native_batch_norm_legit_no_training_convolution_relu_25,"",@"SHT_CUDA_INFO"
	.sectionflags	@""
	.align	4


	//----- nvinfo : EIATTR_CUDA_API_VERSION
	.align		4
        /*0000*/ 	.byte	0x04, 0x37
        /*0002*/ 	.short	(.L_11 - .L_10)
.L_10:
        /*0004*/ 	.word	0x0000007c


	//----- nvinfo : EIATTR_KPARAM_INFO
	.align		4
.L_11:
        /*0008*/ 	.byte	0x04, 0x17
        /*000a*/ 	.short	(.L_13 - .L_12)
.L_12:
        /*000c*/ 	.word	0x00000000
        /*0010*/ 	.short	0x0007
        /*0012*/ 	.short	0x0038
        /*0014*/ 	.byte	0x00, 0xf0, 0x11, 0x00


	//----- nvinfo : EIATTR_KPARAM_INFO
	.align		4
.L_13:
        /*0018*/ 	.byte	0x04, 0x17
        /*001a*/ 	.short	(.L_15 - .L_14)
.L_14:
        /*001c*/ 	.word	0x00000000
        /*0020*/ 	.short	0x0006
        /*0022*/ 	.short	0x0030
        /*0024*/ 	.byte	0x00, 0xf4, 0x21, 0x00


	//----- nvinfo : EIATTR_KPARAM_INFO
	.align		4
.L_15:
        /*0028*/ 	.byte	0x04, 0x17
        /*002a*/ 	.short	(.L_17 - .L_16)
.L_16:
        /*002c*/ 	.word	0x00000000
        /*0030*/ 	.short	0x0005
        /*0032*/ 	.short	0x0028
        /*0034*/ 	.byte	0x00, 0xf4, 0x21, 0x00


	//----- nvinfo : EIATTR_KPARAM_INFO
	.align		4
.L_17:
        /*0038*/ 	.byte	0x04, 0x17
        /*003a*/ 	.short	(.L_19 - .L_18)
.L_18:
        /*003c*/ 	.word	0x00000000
        /*0040*/ 	.short	0x0004
        /*0042*/ 	.short	0x0020
        /*0044*/ 	.byte	0x00, 0xf4, 0x21, 0x00


	//----- nvinfo : EIATTR_KPARAM_INFO
	.align		4
.L_19:
        /*0048*/ 	.byte	0x04, 0x17
        /*004a*/ 	.short	(.L_21 - .L_20)
.L_20:
        /*004c*/ 	.word	0x00000000
        /*0050*/ 	.short	0x0003
        /*0052*/ 	.short	0x0018
        /*0054*/ 	.byte	0x00, 0xf4, 0x21, 0x00


	//----- nvinfo : EIATTR_KPARAM_INFO
	.align		4
.L_21:
        /*0058*/ 	.byte	0x04, 0x17
        /*005a*/ 	.short	(.L_23 - .L_22)
.L_22:
        /*005c*/ 	.word	0x00000000
        /*0060*/ 	.short	0x0002
        /*0062*/ 	.short	0x0010
        /*0064*/ 	.byte	0x00, 0xf4, 0x21, 0x00


	//----- nvinfo : EIATTR_KPARAM_INFO
	.align		4
.L_23:
        /*0068*/ 	.byte	0x04, 0x17
        /*006a*/ 	.short	(.L_25 - .L_24)
.L_24:
        /*006c*/ 	.word	0x00000000
        /*0070*/ 	.short	0x0001
        /*0072*/ 	.short	0x0008
        /*0074*/ 	.byte	0x00, 0xf4, 0x21, 0x00


	//----- nvinfo : EIATTR_KPARAM_INFO
	.align		4
.L_25:
        /*0078*/ 	.byte	0x04, 0x17
        /*007a*/ 	.short	(.L_27 - .L_26)
.L_26:
        /*007c*/ 	.word	0x00000000
        /*0080*/ 	.short	0x0000
        /*0082*/ 	.short	0x0000
        /*0084*/ 	.byte	0x00, 0xf4, 0x21, 0x00


	//----- nvinfo : EIATTR_SPARSE_MMA_MASK
	.align		4
.L_27:
        /*0088*/ 	.byte	0x03, 0x50
        /*008a*/ 	.short	0x0000


	//----- nvinfo : EIATTR_MAXREG_COUNT
	.align		4
        /*008c*/ 	.byte	0x03, 0x1b
        /*008e*/ 	.short	0x00ff


	//----- nvinfo : EIATTR_EXIT_INSTR_OFFSETS
	.align		4
        /*0090*/ 	.byte	0x04, 0x1c
        /*0092*/ 	.short	(.L_29 - .L_28)


	//   ....[0]....
.L_28:
        /*0094*/ 	.word	0x00000430


	//----- nvinfo : EIATTR_REQNTID
	.align		4
.L_29:
        /*0098*/ 	.byte	0x04, 0x10
        /*009a*/ 	.short	(.L_31 - .L_30)
.L_30:
        /*009c*/ 	.word	0x00000080
        /*00a0*/ 	.word	0x00000001
        /*00a4*/ 	.word	0x00000001


	//----- nvinfo : EIATTR_CBANK_PARAM_SIZE
	.align		4
.L_31:
        /*00a8*/ 	.byte	0x03, 0x19
        /*00aa*/ 	.short	0x003c


	//----- nvinfo : EIATTR_PARAM_CBANK
	.align		4
        /*00ac*/ 	.byte	0x04, 0x0a
        /*00ae*/ 	.short	(.L_33 - .L_32)
	.align		4
.L_32:
        /*00b0*/ 	.word	index@(.nv.constant0.triton_poi_fused__native_batch_norm_legit_no_training_convolution_relu_25)
        /*00b4*/ 	.short	0x0210
        /*00b6*/ 	.short	0x003c


	//----- nvinfo : EIATTR_SW_WAR
	.align		4
.L_33:
        /*00b8*/ 	.byte	0x04, 0x36
        /*00ba*/ 	.short	(.L_35 - .L_34)
.L_34:
        /*00bc*/ 	.word	0x00000008
.L_35:


//--------------------- .nv.callgraph             --------------------------
	.section	.nv.callgraph,"",@"SHT_CUDA_CALLGRAPH"
	.align	4
	.sectionentsize	8
	.align		4
        /*0000*/ 	.word	0x00000000
	.align		4
        /*0004*/ 	.word	0xffffffff
	.align		4
        /*0008*/ 	.word	0x00000000
	.align		4
        /*000c*/ 	.word	0xfffffffe
	.align		4
        /*0010*/ 	.word	0x00000000
	.align		4
        /*0014*/ 	.word	0xfffffffd
	.align		4
        /*0018*/ 	.word	0x00000000
	.align		4
        /*001c*/ 	.word	0xfffffffc


//--------------------- .nv.constant4             --------------------------
	.section	.nv.constant4,"a",@progbits
	.align	8
	.align		8
.nv.constant4:
        /*0000*/ 	.dword	_$_str
	.align		8
        /*0008*/ 	.dword	_$_str_$_2


//--------------------- .text.triton_poi_fused__native_batch_norm_legit_no_training_convolution_relu_25 --------------------------
	.section	.text.triton_poi_fused__native_batch_norm_legit_no_training_convolution_relu_25,"ax",@progbits
	.align	128
        .global         triton_poi_fused__native_batch_norm_legit_no_training_convolution_relu_25
        .type           triton_poi_fused__native_batch_norm_legit_no_training_convolution_relu_25,@function
        .size           triton_poi_fused__native_batch_norm_legit_no_training_convolution_relu_25,(.L_x_1 - triton_poi_fused__native_batch_norm_legit_no_training_convolution_relu_25)
        .other          triton_poi_fused__native_batch_norm_legit_no_training_convolution_relu_25,@"STO_CUDA_ENTRY STV_DEFAULT"
triton_poi_fused__native_batch_norm_legit_no_training_convolution_relu_25:
.text.triton_poi_fused__native_batch_norm_legit_no_training_convolution_relu_25:
[----:B------:R-:W-:Y:S01]  /*0000*/  LDC R1, c[0x0][0x28] ;  /* 0x00000a00ff017b82 */ /* 0x000fe20000000800 */
[----:B------:R-:W1:Y:S07]  /*0010*/  S2R R0, SR_TID.X ;  /* 0x0000000000007919 */ /* 0x000e6e0000002100 */
[----:B------:R-:W2:Y:S01]  /*0020*/  LDC.64 R6, c[0x0][0x228] ;  /* 0x00008a00ff067b82 */ /* 0x000ea20000000a00 */
[----:B------:R-:W-:Y:S01]  /*0030*/  ULDC.64 UR4, c[0x0][0x208] ;  /* 0x0000820000047ab9 */ /* 0x000fe20000000a00 */
[----:B------:R-:W3:Y:S06]  /*0040*/  S2R R5, SR_CTAID.X ;  /* 0x0000000000057919 */ /* 0x000eec0000002500 */
[----:B------:R-:W4:Y:S08]  /*0050*/  LDC.64 R12, c[0x0][0x218] ;  /* 0x00008600ff0c7b82 */ /* 0x000f300000000a00 */
[----:B------:R-:W5:Y:S08]  /*0060*/  LDC.64 R14, c[0x0][0x220] ;  /* 0x00008800ff0e7b82 */ /* 0x000f700000000a00 */
[----:B------:R-:W5:Y:S01]  /*0070*/  LDC.64 R10, c[0x0][0x238] ;  /* 0x00008e00ff0a7b82 */ /* 0x000f620000000a00 */
[----:B-1----:R-:W-:-:S07]  /*0080*/  SHF.L.U32 R0, R0, 0x1, RZ ;  /* 0x0000000100007819 */ /* 0x002fce00000006ff */
[----:B------:R-:W1:Y:S01]  /*0090*/  LDC.64 R16, c[0x0][0x230] ;  /* 0x00008c00ff107b82 */ /* 0x000e620000000a00 */
[----:B---3--:R-:W-:Y:S02]  /*00a0*/  SHF.R.S32.HI R3, RZ, 0x17, R5 ;  /* 0x00000017ff037819 */ /* 0x008fe40000011405 */
[----:B------:R-:W-:Y:S02]  /*00b0*/  LOP3.LUT R0, R0, 0xfe, RZ, 0xc0, !PT ;  /* 0x000000fe00007812 */ /* 0x000fe400078ec0ff */
[----:B------:R-:W-:Y:S02]  /*00c0*/  SGXT R3, R3, 0x1 ;  /* 0x000000010303781a */ /* 0x000fe40000000200 */
[----:B------:R-:W-:-:S04]  /*00d0*/  LEA R0, R5, R0, 0x8 ;  /* 0x0000000005007211 */ /* 0x000fc800078e40ff */
[----:B------:R-:W-:-:S04]  /*00e0*/  LEA.HI R3, R3, R0, RZ, 0x6 ;  /* 0x0000000003037211 */ /* 0x000fc800078f30ff */
[----:B------:R-:W-:-:S04]  /*00f0*/  LOP3.LUT R3, R3, 0xffffffc0, RZ, 0xc0, !PT ;  /* 0xffffffc003037812 */ /* 0x000fc800078ec0ff */
[----:B------:R-:W-:Y:S02]  /*0100*/  IADD3 R8, R0, -R3, RZ ;  /* 0x8000000300087210 */ /* 0x000fe40007ffe0ff */
[----:B------:R-:W3:Y:S03]  /*0110*/  LDC.64 R2, c[0x0][0x210] ;  /* 0x00008400ff027b82 */ /* 0x000ee60000000a00 */
[----:B--2---:R-:W-:-:S06]  /*0120*/  IMAD.WIDE R6, R8, 0x4, R6 ;  /* 0x0000000408067825 */ /* 0x004fcc00078e0206 */
[----:B------:R-:W2:Y:S01]  /*0130*/  LDG.E.EL.64 R6, desc[UR4][R6.64] ;  /* 0x0000000406067981 */ /* 0x000ea2000c2e1b00 */
[----:B----4-:R-:W-:-:S04]  /*0140*/  IMAD.WIDE R12, R8, 0x4, R12 ;  /* 0x00000004080c7825 */ /* 0x010fc800078e020c */
[C---:B-----5:R-:W-:Y:S02]  /*0150*/  IMAD.WIDE R14, R8.reuse, 0x4, R14 ;  /* 0x00000004080e7825 */ /* 0x060fe400078e020e */
[----:B------:R-:W4:Y:S02]  /*0160*/  LDG.E.EL.64 R12, desc[UR4][R12.64] ;  /* 0x000000040c0c7981 */ /* 0x000f24000c2e1b00 */
[----:B0-----:R-:W-:Y:S02]  /*0170*/  IMAD.WIDE R10, R8, 0x4, R10 ;  /* 0x00000004080a7825 */ /* 0x001fe400078e020a */
[----:B------:R-:W5:Y:S02]  /*0180*/  LDG.E.EL.64 R14, desc[UR4][R14.64] ;  /* 0x000000040e0e7981 */ /* 0x000f64000c2e1b00 */
[----:B---3--:R-:W-:Y:S02]  /*0190*/  IMAD.WIDE R2, R0, 0x4, R2 ;  /* 0x0000000400027825 */ /* 0x008fe400078e0202 */
[----:B------:R-:W3:Y:S04]  /*01a0*/  LDG.E.EL.64 R10, desc[UR4][R10.64] ;  /* 0x000000040a0a7981 */ /* 0x000ee8000c2e1b00 */
[----:B------:R-:W4:Y:S01]  /*01b0*/  LDG.E.64 R4, desc[UR4][R2.64] ;  /* 0x0000000402047981 */ /* 0x000f22000c1e1b00 */
[----:B-1----:R-:W-:-:S05]  /*01c0*/  IMAD.WIDE R16, R8, 0x4, R16 ;  /* 0x0000000408107825 */ /* 0x002fca00078e0210 */
[----:B------:R0:W3:Y:S02]  /*01d0*/  LDG.E.EL.64 R8, desc[UR4][R16.64] ;  /* 0x0000000410087981 */ /* 0x0000e4000c2e1b00 */
[----:B0-----:R-:W-:Y:S01]  /*01e0*/  HFMA2.MMA R16, -RZ, RZ, 1.625, 0 ;  /* 0x3e800000ff107435 */ /* 0x001fe200000001ff */
[----:B--2---:R-:W-:Y:S01]  /*01f0*/  FADD R6, R6, 9.9999997473787516356e-06 ;  /* 0x3727c5ac06067421 */ /* 0x004fe20000000000 */
[----:B------:R-:W-:-:S03]  /*0200*/  FADD R7, R7, 9.9999997473787516356e-06 ;  /* 0x3727c5ac07077421 */ /* 0x000fc60000000000 */
[----:B------:R-:W0:Y:S08]  /*0210*/  MUFU.SQRT R18, R6 ;  /* 0x0000000600127308 */ /* 0x000e300000002000 */
[----:B------:R1:W2:Y:S01]  /*0220*/  MUFU.SQRT R19, R7 ;  /* 0x0000000700137308 */ /* 0x0002a20000002000 */
[C---:B0-----:R-:W-:Y:S02]  /*0230*/  FSETP.GT.AND P0, PT, R18.reuse, 8.50705917302346158658e+37, PT ;  /* 0x7e8000001200780b */ /* 0x041fe40003f04000 */
[----:B------:R-:W-:Y:S01]  /*0240*/  FSETP.GEU.AND P2, PT, R18, 1.175494350822287508e-38, PT ;  /* 0x008000001200780b */ /* 0x000fe20003f4e000 */
[----:B-1----:R-:W0:Y:S01]  /*0250*/  LDC.64 R6, c[0x0][0x240] ;  /* 0x00009000ff067b82 */ /* 0x002e220000000a00 */
[----:B--2---:R-:W-:-:S02]  /*0260*/  FSETP.GT.AND P1, PT, R19, 8.50705917302346158658e+37, PT ;  /* 0x7e8000001300780b */ /* 0x004fc40003f24000 */
[----:B------:R-:W-:-:S07]  /*0270*/  FSETP.GEU.AND P3, PT, R19, 1.175494350822287508e-38, PT ;  /* 0x008000001300780b */ /* 0x000fce0003f6e000 */
[----:B------:R-:W-:-:S04]  /*0280*/  @P0 FMUL R18, R18, 0.25 ;  /* 0x3e80000012120820 */ /* 0x000fc80000400000 */
[----:B------:R-:W-:Y:S01]  /*0290*/  @!P2 FMUL R18, R18, 16777216 ;  /* 0x4b8000001212a820 */ /* 0x000fe20000400000 */
[----:B------:R-:W-:-:S04]  /*02a0*/  @P1 FMUL R19, R19, 0.25 ;  /* 0x3e80000013131820 */ /* 0x000fc80000400000 */
[----:B------:R-:W-:Y:S01]  /*02b0*/  @!P3 FMUL R19, R19, 16777216 ;  /* 0x4b8000001313b820 */ /* 0x000fe20000400000 */
[----:B------:R-:W1:Y:S01]  /*02c0*/  MUFU.RCP R18, R18 ;  /* 0x0000001200127308 */ /* 0x000e620000001000 */
[----:B------:R-:W-:-:S07]  /*02d0*/  FSEL R17, R16, 1, P0 ;  /* 0x3f80000010117808 */ /* 0x000fce0000000000 */
[----:B------:R-:W2:Y:S01]  /*02e0*/  MUFU.RCP R19, R19 ;  /* 0x0000001300137308 */ /* 0x000ea20000001000 */
[----:B------:R-:W-:Y:S01]  /*02f0*/  FSEL R16, R16, 1, P1 ;  /* 0x3f80000010107808 */ /* 0x000fe20000800000 */
[----:B------:R-:W-:Y:S01]  /*0300*/  @!P2 FMUL R17, R17, 16777216 ;  /* 0x4b8000001111a820 */ /* 0x000fe20000400000 */
[----:B----4-:R-:W-:Y:S01]  /*0310*/  FADD R4, R4, R12 ;  /* 0x0000000c04047221 */ /* 0x010fe20000000000 */
[----:B------:R-:W-:Y:S02]  /*0320*/  FADD R5, R5, R13 ;  /* 0x0000000d05057221 */ /* 0x000fe40000000000 */
[----:B------:R-:W-:Y:S01]  /*0330*/  @!P3 FMUL R16, R16, 16777216 ;  /* 0x4b8000001010b820 */ /* 0x000fe20000400000 */
[----:B-1----:R-:W-:Y:S01]  /*0340*/  FMUL R17, R18, R17 ;  /* 0x0000001112117220 */ /* 0x002fe20000400000 */
[----:B-----5:R-:W-:Y:S01]  /*0350*/  FADD R14, -R14, R4 ;  /* 0x000000040e0e7221 */ /* 0x020fe20000000100 */
[----:B------:R-:W-:Y:S01]  /*0360*/  FADD R15, -R15, R5 ;  /* 0x000000050f0f7221 */ /* 0x000fe20000000100 */
[----:B--2---:R-:W-:-:S02]  /*0370*/  FMUL R16, R19, R16 ;  /* 0x0000001013107220 */ /* 0x004fc40000400000 */
[----:B------:R-:W-:Y:S02]  /*0380*/  FMUL R17, R14, R17 ;  /* 0x000000110e117220 */ /* 0x000fe40000400000 */
[----:B------:R-:W-:Y:S02]  /*0390*/  FMUL R16, R15, R16 ;  /* 0x000000100f107220 */ /* 0x000fe40000400000 */
[----:B---3--:R-:W-:Y:S02]  /*03a0*/  FFMA R8, R8, R17, R10 ;  /* 0x0000001108087223 */ /* 0x008fe4000000000a */
[----:B------:R-:W-:-:S03]  /*03b0*/  FFMA R9, R9, R16, R11 ;  /* 0x0000001009097223 */ /* 0x000fc6000000000b */
[----:B------:R-:W-:Y:S02]  /*03c0*/  FSETP.GEU.AND P0, PT, R8, RZ, PT ;  /* 0x000000ff0800720b */ /* 0x000fe40003f0e000 */
[C---:B------:R-:W-:Y:S01]  /*03d0*/  FSETP.GEU.AND P1, PT, R9.reuse, RZ, PT ;  /* 0x000000ff0900720b */ /* 0x040fe20003f2e000 */
[----:B0-----:R-:W-:Y:S01]  /*03e0*/  IMAD.WIDE R6, R0, 0x4, R6 ;  /* 0x0000000400067825 */ /* 0x001fe200078e0206 */
[----:B------:R-:W-:Y:S02]  /*03f0*/  FSEL R8, R8, RZ, P0 ;  /* 0x000000ff08087208 */ /* 0x000fe40000000000 */
[----:B------:R-:W-:Y:S01]  /*0400*/  FSEL R9, R9, RZ, P1 ;  /* 0x000000ff09097208 */ /* 0x000fe20000800000 */
[----:B------:R-:W-:Y:S04]  /*0410*/  STG.E.64 desc[UR4][R2.64], R4 ;  /* 0x0000000402007986 */ /* 0x000fe8000c101b04 */
[----:B------:R-:W-:Y:S01]  /*0420*/  STG.E.64 desc[UR4][R6.64], R8 ;  /* 0x0000000806007986 */ /* 0x000fe2000c101b04 */
[----:B------:R-:W-:Y:S05]  /*0430*/  EXIT ;  /* 0x000000000000794d */ /* 0x000fea0003800000 */
.L_x_0:
[----:B------:R-:W-:-:S00]  /*0440*/  BRA `(.L_x_0) ;  /* 0xfffffffc00fc7947 */ /* 0x000fc0000383ffff */
[----:B------:R-:W-:-:S00]  /*0450*/  NOP ;  /* 0x0000000000007918 */ /* 0x000fc00000000000 */
        /* <DEDUP_REMOVED lines=10> */
.L_x_1:


//--------------------- .nv.global.init           --------------------------
	.section	.nv.global.init,"aw",@progbits
.nv.global.init:
	.type		_$_str,@object
	.size		_$_str,(_$_str_$_2 - _$_str)
_$_str:
        /*0000*/ 	.byte	0x5f, 0x5f, 0x43, 0x55, 0x44, 0x41, 0x5f, 0x46, 0x54, 0x5a, 0x00
	.type		_$_str_$_2,@object
	.size		_$_str_$_2,(.L_1 - _$_str_$_2)
_$_str_$_2:
        /*000b*/ 	.byte	0x5f, 0x5f, 0x43, 0x55, 0x44, 0x41, 0x5f, 0x50, 0x52, 0x45, 0x43, 0x5f, 0x53, 0x51, 0x52, 0x54
        /*001b*/ 	.byte	0x00
.L_1:


//--------------------- .nv.constant0.triton_poi_fused__native_batch_norm_legit_no_training_convolution_relu_25 --------------------------
	.section	.nv.constant0.triton_poi_fused__native_batch_norm_legit_no_training_convolution_relu_25,"a",@progbits
	.sectionflags	@""
	.align	4
.nv.constant0.triton_poi_fused__native_batch_norm_legit_no_training_convolution_relu_25:
	.zero		588
